//
// Generated by NVIDIA NVVM Compiler
//
// Compiler Build ID: CL-36424714
// Cuda compilation tools, release 13.0, V13.0.88
// Based on NVVM 20.0.0
//

.version 9.0
.target sm_100
.address_size 64

	// .globl	_Z22convertRgb2Gray_kernelP6uchar3iiPi
.const .align 4 .b8 DEVICE_BLUR_KERNEL[36];
.const .align 4 .b8 DEVICE_SOBELX_KERNEL[36];
.const .align 4 .b8 DEVICE_SOBELY_KERNEL[36];

.visible .entry _Z22convertRgb2Gray_kernelP6uchar3iiPi(
	.param .u64 .ptr .align 1 _Z22convertRgb2Gray_kernelP6uchar3iiPi_param_0,
	.param .u32 _Z22convertRgb2Gray_kernelP6uchar3iiPi_param_1,
	.param .u32 _Z22convertRgb2Gray_kernelP6uchar3iiPi_param_2,
	.param .u64 .ptr .align 1 _Z22convertRgb2Gray_kernelP6uchar3iiPi_param_3
)
{
	.reg .pred 	%p<4>;
	.reg .b16 	%rs<4>;
	.reg .b32 	%r<15>;
	.reg .b32 	%f<7>;
	.reg .b64 	%rd<9>;

	ld.param.u64 	%rd1, [_Z22convertRgb2Gray_kernelP6uchar3iiPi_param_0];
	ld.param.u32 	%r3, [_Z22convertRgb2Gray_kernelP6uchar3iiPi_param_1];
	ld.param.u32 	%r4, [_Z22convertRgb2Gray_kernelP6uchar3iiPi_param_2];
	ld.param.u64 	%rd2, [_Z22convertRgb2Gray_kernelP6uchar3iiPi_param_3];
	mov.u32 	%r6, %tid.x;
	mov.u32 	%r7, %ctaid.x;
	mov.u32 	%r8, %ntid.x;
	mad.lo.s32 	%r1, %r7, %r8, %r6;
	mov.u32 	%r9, %tid.y;
	mov.u32 	%r10, %ctaid.y;
	mov.u32 	%r11, %ntid.y;
	mad.lo.s32 	%r12, %r10, %r11, %r9;
	setp.ge.s32 	%p1, %r1, %r3;
	setp.ge.s32 	%p2, %r12, %r4;
	or.pred  	%p3, %p1, %p2;
	@%p3 bra 	$L__BB0_2;
	cvta.to.global.u64 	%rd3, %rd1;
	cvta.to.global.u64 	%rd4, %rd2;
	mad.lo.s32 	%r13, %r3, %r12, %r1;
	mul.wide.s32 	%rd5, %r13, 3;
	add.s64 	%rd6, %rd3, %rd5;
	ld.global.u8 	%rs1, [%rd6];
	ld.global.u8 	%rs2, [%rd6+1];
	ld.global.u8 	%rs3, [%rd6+2];
	cvt.rn.f32.u16 	%f1, %rs1;
	cvt.rn.f32.u16 	%f2, %rs2;
	mul.f32 	%f3, %f2, 0f3F1645A2;
	fma.rn.f32 	%f4, %f1, 0f3E991687, %f3;
	cvt.rn.f32.u16 	%f5, %rs3;
	fma.rn.f32 	%f6, %f5, 0f3DE978D5, %f4;
	cvt.rzi.s32.f32 	%r14, %f6;
	mul.wide.s32 	%rd7, %r13, 4;
	add.s64 	%rd8, %rd4, %rd7;
	st.global.u32 	[%rd8], %r14;
$L__BB0_2:
	ret;

}
	// .globl	_Z10removeSeamP6uchar3iiPiS0_
.visible .entry _Z10removeSeamP6uchar3iiPiS0_(
	.param .u64 .ptr .align 1 _Z10removeSeamP6uchar3iiPiS0__param_0,
	.param .u32 _Z10removeSeamP6uchar3iiPiS0__param_1,
	.param .u32 _Z10removeSeamP6uchar3iiPiS0__param_2,
	.param .u64 .ptr .align 1 _Z10removeSeamP6uchar3iiPiS0__param_3,
	.param .u64 .ptr .align 1 _Z10removeSeamP6uchar3iiPiS0__param_4
)
{
	.reg .pred 	%p<6>;
	.reg .b16 	%rs<7>;
	.reg .b32 	%r<21>;
	.reg .b64 	%rd<17>;

	ld.param.u64 	%rd4, [_Z10removeSeamP6uchar3iiPiS0__param_0];
	ld.param.u32 	%r4, [_Z10removeSeamP6uchar3iiPiS0__param_1];
	ld.param.u32 	%r5, [_Z10removeSeamP6uchar3iiPiS0__param_2];
	ld.param.u64 	%rd3, [_Z10removeSeamP6uchar3iiPiS0__param_3];
	ld.param.u64 	%rd5, [_Z10removeSeamP6uchar3iiPiS0__param_4];
	cvta.to.global.u64 	%rd1, %rd5;
	cvta.to.global.u64 	%rd2, %rd4;
	mov.u32 	%r6, %tid.x;
	mov.u32 	%r7, %ntid.x;
	mov.u32 	%r8, %ctaid.x;
	mad.lo.s32 	%r1, %r7, %r8, %r6;
	mov.u32 	%r9, %tid.y;
	mov.u32 	%r10, %ntid.y;
	mov.u32 	%r11, %ctaid.y;
	mad.lo.s32 	%r2, %r10, %r11, %r9;
	setp.ge.s32 	%p1, %r2, %r5;
	setp.ge.s32 	%p2, %r1, %r4;
	or.pred  	%p3, %p2, %p1;
	@%p3 bra 	$L__BB1_5;
	cvta.to.global.u64 	%rd6, %rd3;
	mul.wide.u32 	%rd7, %r2, 4;
	add.s64 	%rd8, %rd6, %rd7;
	ld.global.u32 	%r3, [%rd8];
	setp.ge.s32 	%p4, %r1, %r3;
	@%p4 bra 	$L__BB1_3;
	mul.lo.s32 	%r17, %r4, %r2;
	add.s32 	%r18, %r17, %r1;
	mul.wide.s32 	%rd13, %r18, 3;
	add.s64 	%rd14, %rd2, %rd13;
	ld.global.u8 	%rs4, [%rd14];
	sub.s32 	%r19, %r17, %r2;
	add.s32 	%r20, %r19, %r1;
	mul.wide.s32 	%rd15, %r20, 3;
	add.s64 	%rd16, %rd1, %rd15;
	st.global.u8 	[%rd16], %rs4;
	ld.global.u8 	%rs5, [%rd14+1];
	st.global.u8 	[%rd16+1], %rs5;
	ld.global.u8 	%rs6, [%rd14+2];
	st.global.u8 	[%rd16+2], %rs6;
	bra.uni 	$L__BB1_5;
$L__BB1_3:
	setp.le.s32 	%p5, %r1, %r3;
	@%p5 bra 	$L__BB1_5;
	mul.lo.s32 	%r12, %r4, %r2;
	add.s32 	%r13, %r12, %r1;
	mul.wide.s32 	%rd9, %r13, 3;
	add.s64 	%rd10, %rd2, %rd9;
	ld.global.u8 	%rs1, [%rd10];
	sub.s32 	%r14, %r12, %r2;
	add.s32 	%r15, %r1, %r14;
	add.s32 	%r16, %r15, -1;
	mul.wide.s32 	%rd11, %r16, 3;
	add.s64 	%rd12, %rd1, %rd11;
	st.global.u8 	[%rd12], %rs1;
	ld.global.u8 	%rs2, [%rd10+1];
	st.global.u8 	[%rd12+1], %rs2;
	ld.global.u8 	%rs3, [%rd10+2];
	st.global.u8 	[%rd12+2], %rs3;
$L__BB1_5:
	ret;

}


// ===== COMPILED SASS (sm_100) =====

	.target	sm_100

	.elftype	@"ET_EXEC"


//--------------------- .note.nv.tkinfo           --------------------------
	.section	.note.nv.tkinfo,"",@"SHT_NOTE"
	.sectionflags	@"SHF_NOTE_NV_TKINFO"
	.tkinfo
        /*0018*/ 	.word	0x00000002
        /*0030*/ 	.string	""
        /*0030*/ 	.string	"ptxas"
        /*0030*/ 	.string	"Cuda compilation tools, release 13.0, V13.0.88"
        /*0030*/ 	.string	"Build cuda_13.0.r13.0/compiler.36424714_0"
        /*0030*/ 	.string	"-arch sm_100 -m 64 "



//--------------------- .note.nv.cuinfo           --------------------------
	.section	.note.nv.cuinfo,"",@"SHT_NOTE"
	.sectionflags	@"SHF_NOTE_NV_CUINFO"
        /*0018*/ 	.short	0x0002
        /*001a*/ 	.short	0x0064
        /*001c*/ 	.short	0x0082
	.zero		2


//--------------------- .nv.info                  --------------------------
	.section	.nv.info,"",@"SHT_CUDA_INFO"
	.align	4


	//----- nvinfo : EIATTR_REGCOUNT
	.align		4
        /*0000*/ 	.byte	0x04, 0x2f
        /*0002*/ 	.short	(.L_4 - .L_3)
	.align		4
.L_3:
        /*0004*/ 	.word	index@(_Z22convertRgb2Gray_kernelP6uchar3iiPi)
        /*0008*/ 	.word	0x0000000e


	//----- nvinfo : EIATTR_FRAME_SIZE
	.align		4
.L_4:
        /*000c*/ 	.byte	0x04, 0x11
        /*000e*/ 	.short	(.L_6 - .L_5)
	.align		4
.L_5:
        /*0010*/ 	.word	index@(_Z22convertRgb2Gray_kernelP6uchar3iiPi)
        /*0014*/ 	.word	0x00000000


	//----- nvinfo : EIATTR_REGCOUNT
	.align		4
.L_6:
        /*0018*/ 	.byte	0x04, 0x2f
        /*001a*/ 	.short	(.L_8 - .L_7)
	.align		4
.L_7:
        /*001c*/ 	.word	index@(_Z10removeSeamP6uchar3iiPiS0_)
        /*0020*/ 	.word	0x0000000e


	//----- nvinfo : EIATTR_FRAME_SIZE
	.align		4
.L_8:
        /*0024*/ 	.byte	0x04, 0x11
        /*0026*/ 	.short	(.L_10 - .L_9)
	.align		4
.L_9:
        /*0028*/ 	.word	index@(_Z10removeSeamP6uchar3iiPiS0_)
        /*002c*/ 	.word	0x00000000


	//----- nvinfo : EIATTR_MIN_STACK_SIZE
	.align		4
.L_10:
        /*0030*/ 	.byte	0x04, 0x12
        /*0032*/ 	.short	(.L_12 - .L_11)
	.align		4
.L_11:
        /*0034*/ 	.word	index@(_Z10removeSeamP6uchar3iiPiS0_)
        /*0038*/ 	.word	0x00000000


	//----- nvinfo : EIATTR_MIN_STACK_SIZE
	.align		4
.L_12:
        /*003c*/ 	.byte	0x04, 0x12
        /*003e*/ 	.short	(.L_14 - .L_13)
	.align		4
.L_13:
        /*0040*/ 	.word	index@(_Z22convertRgb2Gray_kernelP6uchar3iiPi)
        /*0044*/ 	.word	0x00000000
.L_14:


//--------------------- .nv.compat                --------------------------
	.section	.nv.compat,"",@"SHT_CUDA_COMPAT_INFO"
	.align	4
        /*0000*/ 	.byte	0x02, 0x09, 0x00, 0x00, 0x02, 0x02, 0x01, 0x00, 0x02, 0x05, 0x05, 0x00, 0x03, 0x07, 0x01, 0x01
        /*0010*/ 	.byte	0x02, 0x03, 0x00, 0x00, 0x02, 0x06, 0x01, 0x00, 0x04, 0x0b, 0x08, 0x00, 0x09, 0x00, 0x00, 0x00
        /*0020*/ 	.byte	0x00, 0x00, 0x00, 0x00


//--------------------- .nv.info._Z10removeSeamP6uchar3iiPiS0_ --------------------------
	.section	.nv.info._Z10removeSeamP6uchar3iiPiS0_,"",@"SHT_CUDA_INFO"
	.sectionflags	@""
	.align	4


	//----- nvinfo : EIATTR_CUDA_API_VERSION
	.align		4
        /*0000*/ 	.byte	0x04, 0x37
        /*0002*/ 	.short	(.L_16 - .L_15)
.L_15:
        /*0004*/ 	.word	0x00000082


	//----- nvinfo : EIATTR_KPARAM_INFO
	.align		4
.L_16:
        /*0008*/ 	.byte	0x04, 0x17
        /*000a*/ 	.short	(.L_18 - .L_17)
.L_17:
        /*000c*/ 	.word	0x00000000
        /*0010*/ 	.short	0x0004
        /*0012*/ 	.short	0x0018
        /*0014*/ 	.byte	0x00, 0xf5, 0x21, 0x00


	//----- nvinfo : EIATTR_KPARAM_INFO
	.align		4
.L_18:
        /*0018*/ 	.byte	0x04, 0x17
        /*001a*/ 	.short	(.L_20 - .L_19)
.L_19:
        /*001c*/ 	.word	0x00000000
        /*0020*/ 	.short	0x0003
        /*0022*/ 	.short	0x0010
        /*0024*/ 	.byte	0x00, 0xf5, 0x21, 0x00


	//----- nvinfo : EIATTR_KPARAM_INFO
	.align		4
.L_20:
        /*0028*/ 	.byte	0x04, 0x17
        /*002a*/ 	.short	(.L_22 - .L_21)
.L_21:
        /*002c*/ 	.word	0x00000000
        /*0030*/ 	.short	0x0002
        /*0032*/ 	.short	0x000c
        /*0034*/ 	.byte	0x00, 0xf0, 0x11, 0x00


	//----- nvinfo : EIATTR_KPARAM_INFO
	.align		4
.L_22:
        /*0038*/ 	.byte	0x04, 0x17
        /*003a*/ 	.short	(.L_24 - .L_23)
.L_23:
        /*003c*/ 	.word	0x00000000
        /*0040*/ 	.short	0x0001
        /*0042*/ 	.short	0x0008
        /*0044*/ 	.byte	0x00, 0xf0, 0x11, 0x00


	//----- nvinfo : EIATTR_KPARAM_INFO
	.align		4
.L_24:
        /*0048*/ 	.byte	0x04, 0x17
        /*004a*/ 	.short	(.L_26 - .L_25)
.L_25:
        /*004c*/ 	.word	0x00000000
        /*0050*/ 	.short	0x0000
        /*0052*/ 	.short	0x0000
        /*0054*/ 	.byte	0x00, 0xf5, 0x21, 0x00


	//----- nvinfo : EIATTR_SPARSE_MMA_MASK
	.align		4
.L_26:
        /*0058*/ 	.byte	0x03, 0x50
        /*005a*/ 	.short	0x0000


	//----- nvinfo : EIATTR_MAXREG_COUNT
	.align		4
        /*005c*/ 	.byte	0x03, 0x1b
        /*005e*/ 	.short	0x00ff


	//----- nvinfo : EIATTR_MERCURY_ISA_VERSION
	.align		4
        /*0060*/ 	.byte	0x03, 0x5f
        /*0062*/ 	.short	0x0101


	//----- nvinfo : EIATTR_VRC_CTA_INIT_COUNT
	.align		4
        /*0064*/ 	.byte	0x02, 0x4a
	.zero		1
	.zero		1


	//----- nvinfo : EIATTR_EXIT_INSTR_OFFSETS
	.align		4
        /*0068*/ 	.byte	0x04, 0x1c
        /*006a*/ 	.short	(.L_28 - .L_27)


	//   ....[0]....
.L_27:
        /*006c*/ 	.word	0x000000c0


	//   ....[1]....
        /*0070*/ 	.word	0x00000200


	//   ....[2]....
        /*0074*/ 	.word	0x00000220


	//   ....[3]....
        /*0078*/ 	.word	0x00000300


	//----- nvinfo : EIATTR_CRS_STACK_SIZE
	.align		4
.L_28:
        /*007c*/ 	.byte	0x04, 0x1e
        /*007e*/ 	.short	(.L_30 - .L_29)
.L_29:
        /*0080*/ 	.word	0x00000000


	//----- nvinfo : EIATTR_CBANK_PARAM_SIZE
	.align		4
.L_30:
        /*0084*/ 	.byte	0x03, 0x19
        /*0086*/ 	.short	0x0020


	//----- nvinfo : EIATTR_PARAM_CBANK
	.align		4
        /*0088*/ 	.byte	0x04, 0x0a
        /*008a*/ 	.short	(.L_32 - .L_31)
	.align		4
.L_31:
        /*008c*/ 	.word	index@(.nv.constant0._Z10removeSeamP6uchar3iiPiS0_)
        /*0090*/ 	.short	0x0380
        /*0092*/ 	.short	0x0020


	//----- nvinfo : EIATTR_SW_WAR
	.align		4
.L_32:
        /*0094*/ 	.byte	0x04, 0x36
        /*0096*/ 	.short	(.L_34 - .L_33)
.L_33:
        /*0098*/ 	.word	0x00000008
.L_34:


//--------------------- .nv.info._Z22convertRgb2Gray_kernelP6uchar3iiPi --------------------------
	.section	.nv.info._Z22convertRgb2Gray_kernelP6uchar3iiPi,"",@"SHT_CUDA_INFO"
	.sectionflags	@""
	.align	4


	//----- nvinfo : EIATTR_CUDA_API_VERSION
	.align		4
        /*0000*/ 	.byte	0x04, 0x37
        /*0002*/ 	.short	(.L_36 - .L_35)
.L_35:
        /*0004*/ 	.word	0x00000082


	//----- nvinfo : EIATTR_KPARAM_INFO
	.align		4
.L_36:
        /*0008*/ 	.byte	0x04, 0x17
        /*000a*/ 	.short	(.L_38 - .L_37)
.L_37:
        /*000c*/ 	.word	0x00000000
        /*0010*/ 	.short	0x0003
        /*0012*/ 	.short	0x0010
        /*0014*/ 	.byte	0x00, 0xf5, 0x21, 0x00


	//----- nvinfo : EIATTR_KPARAM_INFO
	.align		4
.L_38:
        /*0018*/ 	.byte	0x04, 0x17
        /*001a*/ 	.short	(.L_40 - .L_39)
.L_39:
        /*001c*/ 	.word	0x00000000
        /*0020*/ 	.short	0x0002
        /*0022*/ 	.short	0x000c
        /*0024*/ 	.byte	0x00, 0xf0, 0x11, 0x00


	//----- nvinfo : EIATTR_KPARAM_INFO
	.align		4
.L_40:
        /*0028*/ 	.byte	0x04, 0x17
        /*002a*/ 	.short	(.L_42 - .L_41)
.L_41:
        /*002c*/ 	.word	0x00000000
        /*0030*/ 	.short	0x0001
        /*0032*/ 	.short	0x0008
        /*0034*/ 	.byte	0x00, 0xf0, 0x11, 0x00


	//----- nvinfo : EIATTR_KPARAM_INFO
	.align		4
.L_42:
        /*0038*/ 	.byte	0x04, 0x17
        /*003a*/ 	.short	(.L_44 - .L_43)
.L_43:
        /*003c*/ 	.word	0x00000000
        /*0040*/ 	.short	0x0000
        /*0042*/ 	.short	0x0000
        /*0044*/ 	.byte	0x00, 0xf5, 0x21, 0x00


	//----- nvinfo : EIATTR_SPARSE_MMA_MASK
	.align		4
.L_44:
        /*0048*/ 	.byte	0x03, 0x50
        /*004a*/ 	.short	0x0000


	//----- nvinfo : EIATTR_MAXREG_COUNT
	.align		4
        /*004c*/ 	.byte	0x03, 0x1b
        /*004e*/ 	.short	0x00ff


	//----- nvinfo : EIATTR_MERCURY_ISA_VERSION
	.align		4
        /*0050*/ 	.byte	0x03, 0x5f
        /*0052*/ 	.short	0x0101


	//----- nvinfo : EIATTR_VRC_CTA_INIT_COUNT
	.align		4
        /*0054*/ 	.byte	0x02, 0x4a
	.zero		1
	.zero		1


	//----- nvinfo : EIATTR_EXIT_INSTR_OFFSETS
	.align		4
        /*0058*/ 	.byte	0x04, 0x1c
        /*005a*/ 	.short	(.L_46 - .L_45)


	//   ....[0]....
.L_45:
        /*005c*/ 	.word	0x000000c0


	//   ....[1]....
        /*0060*/ 	.word	0x000001e0


	//----- nvinfo : EIATTR_CBANK_PARAM_SIZE
	.align		4
.L_46:
        /*0064*/ 	.byte	0x03, 0x19
        /*0066*/ 	.short	0x0018


	//----- nvinfo : EIATTR_PARAM_CBANK
	.align		4
        /*0068*/ 	.byte	0x04, 0x0a
        /*006a*/ 	.short	(.L_48 - .L_47)
	.align		4
.L_47:
        /*006c*/ 	.word	index@(.nv.constant0._Z22convertRgb2Gray_kernelP6uchar3iiPi)
        /*0070*/ 	.short	0x0380
        /*0072*/ 	.short	0x0018


	//----- nvinfo : EIATTR_SW_WAR
	.align		4
.L_48:
        /*0074*/ 	.byte	0x04, 0x36
        /*0076*/ 	.short	(.L_50 - .L_49)
.L_49:
        /*0078*/ 	.word	0x00000008
.L_50:


//--------------------- .nv.callgraph             --------------------------
	.section	.nv.callgraph,"",@"SHT_CUDA_CALLGRAPH"
	.align	4
	.sectionentsize	8
	.align		4
        /*0000*/ 	.word	0x00000000
	.align		4
        /*0004*/ 	.word	0xffffffff
	.align		4
        /*0008*/ 	.word	0x00000000
	.align		4
        /*000c*/ 	.word	0xfffffffe
	.align		4
        /*0010*/ 	.word	0x00000000
	.align		4
        /*0014*/ 	.word	0xfffffffd
	.align		4
        /*0018*/ 	.word	0x00000000
	.align		4
        /*001c*/ 	.word	0xfffffffc


//--------------------- .nv.constant3             --------------------------
	.section	.nv.constant3,"a",@progbits
	.align	4
.nv.constant3:
	.type		DEVICE_BLUR_KERNEL,@object
	.size		DEVICE_BLUR_KERNEL,(DEVICE_SOBELX_KERNEL - DEVICE_BLUR_KERNEL)
DEVICE_BLUR_KERNEL:
	.zero		36
	.type		DEVICE_SOBELX_KERNEL,@object
	.size		DEVICE_SOBELX_KERNEL,(DEVICE_SOBELY_KERNEL - DEVICE_SOBELX_KERNEL)
DEVICE_SOBELX_KERNEL:
	.zero		36
	.type		DEVICE_SOBELY_KERNEL,@object
	.size		DEVICE_SOBELY_KERNEL,(.L_2 - DEVICE_SOBELY_KERNEL)
DEVICE_SOBELY_KERNEL:
	.zero		36
.L_2:


//--------------------- .text._Z10removeSeamP6uchar3iiPiS0_ --------------------------
	.section	.text._Z10removeSeamP6uchar3iiPiS0_,"ax",@progbits
	.align	128
        .global         _Z10removeSeamP6uchar3iiPiS0_
        .type           _Z10removeSeamP6uchar3iiPiS0_,@function
        .size           _Z10removeSeamP6uchar3iiPiS0_,(.L_x_3 - _Z10removeSeamP6uchar3iiPiS0_)
        .other          _Z10removeSeamP6uchar3iiPiS0_,@"STO_CUDA_ENTRY STV_DEFAULT"
_Z10removeSeamP6uchar3iiPiS0_:
.text._Z10removeSeamP6uchar3iiPiS0_:
[----:B------:R-:W-:Y:S01]  /*0000*/  LDC R1, c[0x0][0x37c] ;  /* 0x0000df00ff017b82 */ /* 0x000fe20000000800 */
[----:B------:R-:W0:Y:S01]  /*0010*/  S2R R7, SR_TID.Y ;  /* 0x0000000000077919 */ /* 0x000e220000002200 */
[----:B------:R-:W1:Y:S01]  /*0020*/  LDCU UR4, c[0x0][0x360] ;  /* 0x00006c00ff0477ac */ /* 0x000e620008000800 */
[----:B------:R-:W0:Y:S01]  /*0030*/  S2R R2, SR_CTAID.Y ;  /* 0x0000000000027919 */ /* 0x000e220000002600 */
[----:B------:R-:W0:Y:S01]  /*0040*/  LDCU UR5, c[0x0][0x364] ;  /* 0x00006c80ff0577ac */ /* 0x000e220008000800 */
[----:B------:R-:W1:Y:S01]  /*0050*/  S2R R0, SR_TID.X ;  /* 0x0000000000007919 */ /* 0x000e620000002100 */
[----:B------:R-:W2:Y:S01]  /*0060*/  LDCU.64 UR6, c[0x0][0x388] ;  /* 0x00007100ff0677ac */ /* 0x000ea20008000a00 */
[----:B------:R-:W1:Y:S01]  /*0070*/  S2R R3, SR_CTAID.X ;  /* 0x0000000000037919 */ /* 0x000e620000002500 */
[----:B0-----:R-:W-:-:S05]  /*0080*/  IMAD R7, R2, UR5, R7 ;  /* 0x0000000502077c24 */ /* 0x001fca000f8e0207 */
[----:B--2---:R-:W-:Y:S01]  /*0090*/  ISETP.GE.AND P0, PT, R7, UR7, PT ;  /* 0x0000000707007c0c */ /* 0x004fe2000bf06270 */
[----:B-1----:R-:W-:-:S05]  /*00a0*/  IMAD R0, R3, UR4, R0 ;  /* 0x0000000403007c24 */ /* 0x002fca000f8e0200 */
[----:B------:R-:W-:-:S13]  /*00b0*/  ISETP.GE.OR P0, PT, R0, UR6, P0 ;  /* 0x0000000600007c0c */ /* 0x000fda0008706670 */
[----:B------:R-:W-:Y:S05]  /*00c0*/  @P0 EXIT ;  /* 0x000000000000094d */ /* 0x000fea0003800000 */
[----:B------:R-:W0:Y:S01]  /*00d0*/  LDC.64 R2, c[0x0][0x390] ;  /* 0x0000e400ff027b82 */ /* 0x000e220000000a00 */
[----:B------:R-:W1:Y:S01]  /*00e0*/  LDCU.64 UR4, c[0x0][0x358] ;  /* 0x00006b00ff0477ac */ /* 0x000e620008000a00 */
[----:B0-----:R-:W-:-:S06]  /*00f0*/  IMAD.WIDE.U32 R2, R7, 0x4, R2 ;  /* 0x0000000407027825 */ /* 0x001fcc00078e0002 */
[----:B-1----:R-:W2:Y:S02]  /*0100*/  LDG.E R3, desc[UR4][R2.64] ;  /* 0x0000000402037981 */ /* 0x002ea4000c1e1900 */
[----:B--2---:R-:W-:-:S13]  /*0110*/  ISETP.GE.AND P0, PT, R0, R3, PT ;  /* 0x000000030000720c */ /* 0x004fda0003f06270 */
[----:B------:R-:W-:Y:S05]  /*0120*/  @P0 BRA `(.L_x_0) ;  /* 0x0000000000380947 */ /* 0x000fea0003800000 */
[----:B------:R-:W0:Y:S01]  /*0130*/  LDC.64 R2, c[0x0][0x380] ;  /* 0x0000e000ff027b82 */ /* 0x000e220000000a00 */
[----:B------:R-:W-:-:S04]  /*0140*/  IMAD R5, R7, UR6, R0 ;  /* 0x0000000607057c24 */ /* 0x000fc8000f8e0200 */
[----:B0-----:R-:W-:-:S03]  /*0150*/  IMAD.WIDE R2, R5, 0x3, R2 ;  /* 0x0000000305027825 */ /* 0x001fc600078e0202 */
[----:B------:R-:W0:Y:S02]  /*0160*/  LDC.64 R4, c[0x0][0x398] ;  /* 0x0000e600ff047b82 */ /* 0x000e240000000a00 */
[----:B------:R-:W2:Y:S01]  /*0170*/  LDG.E.U8 R9, desc[UR4][R2.64] ;  /* 0x0000000402097981 */ /* 0x000ea2000c1e1100 */
[----:B------:R-:W-:-:S05]  /*0180*/  IMAD R7, R7, UR6, -R7 ;  /* 0x0000000607077c24 */ /* 0x000fca000f8e0a07 */
[----:B------:R-:W-:-:S05]  /*0190*/  IADD3 R7, PT, PT, R0, R7, RZ ;  /* 0x0000000700077210 */ /* 0x000fca0007ffe0ff */
[----:B0-----:R-:W-:-:S05]  /*01a0*/  IMAD.WIDE R4, R7, 0x3, R4 ;  /* 0x0000000307047825 */ /* 0x001fca00078e0204 */
[----:B--2---:R-:W-:Y:S04]  /*01b0*/  STG.E.U8 desc[UR4][R4.64], R9 ;  /* 0x0000000904007986 */ /* 0x004fe8000c101104 */
[----:B------:R-:W2:Y:S04]  /*01c0*/  LDG.E.U8 R7, desc[UR4][R2.64+0x1] ;  /* 0x0000010402077981 */ /* 0x000ea8000c1e1100 */
[----:B--2---:R-:W-:Y:S04]  /*01d0*/  STG.E.U8 desc[UR4][R4.64+0x1], R7 ;  /* 0x0000010704007986 */ /* 0x004fe8000c101104 */
[----:B------:R-:W2:Y:S04]  /*01e0*/  LDG.E.U8 R11, desc[UR4][R2.64+0x2] ;  /* 0x00000204020b7981 */ /* 0x000ea8000c1e1100 */
[----:B--2---:R-:W-:Y:S01]  /*01f0*/  STG.E.U8 desc[UR4][R4.64+0x2], R11 ;  /* 0x0000020b04007986 */ /* 0x004fe2000c101104 */
[----:B------:R-:W-:Y:S05]  /*0200*/  EXIT ;  /* 0x000000000000794d */ /* 0x000fea0003800000 */
.L_x_0:
[----:B------:R-:W-:-:S13]  /*0210*/  ISETP.GT.AND P0, PT, R0, R3, PT ;  /* 0x000000030000720c */ /* 0x000fda0003f04270 */
[----:B------:R-:W-:Y:S05]  /*0220*/  @!P0 EXIT ;  /* 0x000000000000894d */ /* 0x000fea0003800000 */
[----:B------:R-:W0:Y:S01]  /*0230*/  LDC.64 R2, c[0x0][0x380] ;  /* 0x0000e000ff027b82 */ /* 0x000e220000000a00 */
[----:B------:R-:W-:-:S04]  /*0240*/  IMAD R5, R7, UR6, R0 ;  /* 0x0000000607057c24 */ /* 0x000fc8000f8e0200 */
[----:B0-----:R-:W-:-:S03]  /*0250*/  IMAD.WIDE R4, R5, 0x3, R2 ;  /* 0x0000000305047825 */ /* 0x001fc600078e0202 */
[----:B------:R-:W0:Y:S02]  /*0260*/  LDC.64 R2, c[0x0][0x398] ;  /* 0x0000e600ff027b82 */ /* 0x000e240000000a00 */
[----:B------:R-:W2:Y:S01]  /*0270*/  LDG.E.U8 R9, desc[UR4][R4.64] ;  /* 0x0000000404097981 */ /* 0x000ea2000c1e1100 */
[----:B------:R-:W-:-:S05]  /*0280*/  IMAD R7, R7, UR6, -R7 ;  /* 0x0000000607077c24 */ /* 0x000fca000f8e0a07 */
[----:B------:R-:W-:-:S05]  /*0290*/  IADD3 R7, PT, PT, R0, -0x1, R7 ;  /* 0xffffffff00077810 */ /* 0x000fca0007ffe007 */
[----:B0-----:R-:W-:-:S05]  /*02a0*/  IMAD.WIDE R2, R7, 0x3, R2 ;  /* 0x0000000307027825 */ /* 0x001fca00078e0202 */
[----:B--2---:R-:W-:Y:S04]  /*02b0*/  STG.E.U8 desc[UR4][R2.64], R9 ;  /* 0x0000000902007986 */ /* 0x004fe8000c101104 */
[----:B------:R-:W2:Y:S04]  /*02c0*/  LDG.E.U8 R7, desc[UR4][R4.64+0x1] ;  /* 0x0000010404077981 */ /* 0x000ea8000c1e1100 */
[----:B--2---:R-:W-:Y:S04]  /*02d0*/  STG.E.U8 desc[UR4][R2.64+0x1], R7 ;  /* 0x0000010702007986 */ /* 0x004fe8000c101104 */
[----:B------:R-:W2:Y:S04]  /*02e0*/  LDG.E.U8 R11, desc[UR4][R4.64+0x2] ;  /* 0x00000204040b7981 */ /* 0x000ea8000c1e1100 */
[----:B--2---:R-:W-:Y:S01]  /*02f0*/  STG.E.U8 desc[UR4][R2.64+0x2], R11 ;  /* 0x0000020b02007986 */ /* 0x004fe2000c101104 */
[----:B------:R-:W-:Y:S05]  /*0300*/  EXIT ;  /* 0x000000000000794d */ /* 0x000fea0003800000 */
.L_x_1:
[----:B------:R-:W-:-:S00]  /*0310*/  BRA `(.L_x_1) ;  /* 0xfffffffc00fc7947 */ /* 0x000fc0000383ffff */
[----:B------:R-:W-:-:S00]  /*0320*/  NOP ;  /* 0x0000000000007918 */ /* 0x000fc00000000000 */
        /* <DEDUP_REMOVED lines=13> */
.L_x_3:


//--------------------- .text._Z22convertRgb2Gray_kernelP6uchar3iiPi --------------------------
	.section	.text._Z22convertRgb2Gray_kernelP6uchar3iiPi,"ax",@progbits
	.align	128
        .global         _Z22convertRgb2Gray_kernelP6uchar3iiPi
        .type           _Z22convertRgb2Gray_kernelP6uchar3iiPi,@function
        .size           _Z22convertRgb2Gray_kernelP6uchar3iiPi,(.L_x_4 - _Z22convertRgb2Gray_kernelP6uchar3iiPi)
        .other          _Z22convertRgb2Gray_kernelP6uchar3iiPi,@"STO_CUDA_ENTRY STV_DEFAULT"
_Z22convertRgb2Gray_kernelP6uchar3iiPi:
.text._Z22convertRgb2Gray_kernelP6uchar3iiPi:
[----:B------:R-:W-:Y:S01]  /*0000*/  LDC R1, c[0x0][0x37c] ;  /* 0x0000df00ff017b82 */ /* 0x000fe20000000800 */
[----:B------:R-:W0:Y:S07]  /*0010*/  S2R R5, SR_TID.Y ;  /* 0x0000000000057919 */ /* 0x000e2e0000002200 */
[----:B------:R-:W1:Y:S01]  /*0020*/  LDC R3, c[0x0][0x360] ;  /* 0x0000d800ff037b82 */ /* 0x000e620000000800 */
[----:B------:R-:W2:Y:S01]  /*0030*/  LDCU.64 UR6, c[0x0][0x388] ;  /* 0x00007100ff0677ac */ /* 0x000ea20008000a00 */
[----:B------:R-:W1:Y:S06]  /*0040*/  S2R R0, SR_TID.X ;  /* 0x0000000000007919 */ /* 0x000e6c0000002100 */
[----:B------:R-:W0:Y:S08]  /*0050*/  S2UR UR5, SR_CTAID.Y ;  /* 0x00000000000579c3 */ /* 0x000e300000002600 */
[----:B------:R-:W0:Y:S08]  /*0060*/  LDC R2, c[0x0][0x364] ;  /* 0x0000d900ff027b82 */ /* 0x000e300000000800 */
[----:B------:R-:W1:Y:S01]  /*0070*/  S2UR UR4, SR_CTAID.X ;  /* 0x00000000000479c3 */ /* 0x000e620000002500 */
[----:B0-----:R-:W-:-:S05]  /*0080*/  IMAD R5, R2, UR5, R5 ;  /* 0x0000000502057c24 */ /* 0x001fca000f8e0205 */
[----:B--2---:R-:W-:Y:S01]  /*0090*/  ISETP.GE.AND P0, PT, R5, UR7, PT ;  /* 0x0000000705007c0c */ /* 0x004fe2000bf06270 */
[----:B-1----:R-:W-:-:S05]  /*00a0*/  IMAD R0, R3, UR4, R0 ;  /* 0x0000000403007c24 */ /* 0x002fca000f8e0200 */
[----:B------:R-:W-:-:S13]  /*00b0*/  ISETP.GE.OR P0, PT, R0, UR6, P0 ;  /* 0x0000000600007c0c */ /* 0x000fda0008706670 */
[----:B------:R-:W-:Y:S05]  /*00c0*/  @P0 EXIT ;  /* 0x000000000000094d */ /* 0x000fea0003800000 */
[----:B------:R-:W0:Y:S01]  /*00d0*/  LDC.64 R2, c[0x0][0x380] ;  /* 0x0000e000ff027b82 */ /* 0x000e220000000a00 */
[----:B------:R-:W1:Y:S01]  /*00e0*/  LDCU.64 UR4, c[0x0][0x358] ;  /* 0x00006b00ff0477ac */ /* 0x000e620008000a00 */
[----:B------:R-:W-:-:S04]  /*00f0*/  IMAD R7, R5, UR6, R0 ;  /* 0x0000000605077c24 */ /* 0x000fc8000f8e0200 */
[----:B0-----:R-:W-:-:S05]  /*0100*/  IMAD.WIDE R2, R7, 0x3, R2 ;  /* 0x0000000307027825 */ /* 0x001fca00078e0202 */
[----:B-1----:R-:W2:Y:S04]  /*0110*/  LDG.E.U8 R4, desc[UR4][R2.64+0x1] ;  /* 0x0000010402047981 */ /* 0x002ea8000c1e1100 */
[----:B------:R-:W3:Y:S04]  /*0120*/  LDG.E.U8 R0, desc[UR4][R2.64] ;  /* 0x0000000402007981 */ /* 0x000ee8000c1e1100 */
[----:B------:R-:W4:Y:S01]  /*0130*/  LDG.E.U8 R6, desc[UR4][R2.64+0x2] ;  /* 0x0000020402067981 */ /* 0x000f22000c1e1100 */
[----:B--2---:R-:W-:Y:S02]  /*0140*/  I2FP.F32.U32 R8, R4 ;  /* 0x0000000400087245 */ /* 0x004fe40000201000 */
[----:B------:R-:W0:Y:S01]  /*0150*/  LDC.64 R4, c[0x0][0x390] ;  /* 0x0000e400ff047b82 */ /* 0x000e220000000a00 */
[----:B---3--:R-:W-:-:S02]  /*0160*/  I2FP.F32.U32 R0, R0 ;  /* 0x0000000000007245 */ /* 0x008fc40000201000 */
[----:B------:R-:W-:Y:S01]  /*0170*/  FMUL R9, R8, 0.58700001239776611328 ;  /* 0x3f1645a208097820 */ /* 0x000fe20000400000 */
[----:B----4-:R-:W-:-:S03]  /*0180*/  I2FP.F32.U32 R11, R6 ;  /* 0x00000006000b7245 */ /* 0x010fc60000201000 */
[----:B------:R-:W-:-:S04]  /*0190*/  FFMA R0, R0, 0.29899999499320983887, R9 ;  /* 0x3e99168700007823 */ /* 0x000fc80000000009 */
[----:B------:R-:W-:-:S04]  /*01a0*/  FFMA R0, R11, 0.11400000005960464478, R0 ;  /* 0x3de978d50b007823 */ /* 0x000fc80000000000 */
[----:B------:R-:W1:Y:S01]  /*01b0*/  F2I.TRUNC.NTZ R9, R0 ;  /* 0x0000000000097305 */ /* 0x000e62000020f100 */
[----:B0-----:R-:W-:-:S05]  /*01c0*/  IMAD.WIDE R4, R7, 0x4, R4 ;  /* 0x0000000407047825 */ /* 0x001fca00078e0204 */
[----:B-1----:R-:W-:Y:S01]  /*01d0*/  STG.E desc[UR4][R4.64], R9 ;  /* 0x0000000904007986 */ /* 0x002fe2000c101904 */
[----:B------:R-:W-:Y:S05]  /*01e0*/  EXIT ;  /* 0x000000000000794d */ /* 0x000fea0003800000 */
.L_x_2:
        /* <DEDUP_REMOVED lines=9> */
.L_x_4:


//--------------------- .nv.shared.reserved.0     --------------------------
	.section	.nv.shared.reserved.0,"aw",@nobits
	.weak		__nv_reservedSMEM_offset_0_alias
	.size		__nv_reservedSMEM_offset_0_alias, 0, 64
	.other		__nv_reservedSMEM_offset_0_alias,@"STO_CUDA_RESERVED_SHARED STV_DEFAULT"
__nv_reservedSMEM_offset_0_alias:
	.zero		0
	.zero		64


//--------------------- .nv.constant0._Z10removeSeamP6uchar3iiPiS0_ --------------------------
	.section	.nv.constant0._Z10removeSeamP6uchar3iiPiS0_,"a",@progbits
	.sectionflags	@""
	.align	4
.nv.constant0._Z10removeSeamP6uchar3iiPiS0_:
	.zero		928


//--------------------- .nv.constant0._Z22convertRgb2Gray_kernelP6uchar3iiPi --------------------------
	.section	.nv.constant0._Z22convertRgb2Gray_kernelP6uchar3iiPi,"a",@progbits
	.sectionflags	@""
	.align	4
.nv.constant0._Z22convertRgb2Gray_kernelP6uchar3iiPi:
	.zero		920


//--------------------- SYMBOLS --------------------------

	.type		.nv.reservedSmem.offset0,@object
	.size		.nv.reservedSmem.offset0,0x4
